	.headerflags	@"EF_CUDA_TEXMODE_UNIFIED EF_CUDA_64BIT_ADDRESS EF_CUDA_ACCELERATORS EF_CUDA_SM90 EF_CUDA_VIRTUAL_SM(EF_CUDA_SM90)"
	.elftype	@"ET_EXEC"


//--------------------- .nv.info                  --------------------------
	.section	.nv.info,"",@"SHT_CUDA_INFO"
	.align	4


	//----- nvinfo : EIATTR_REGCOUNT
	.align		4
        /*0000*/ 	.byte	0x04, 0x2f
        /*0002*/ 	.short	(.L_3 - .L_2)
	.align		4
.L_2:
        /*0004*/ 	.word	index@(triton_poi_fused__native_batch_norm_legit_no_training_leaky_relu_26)
        /*0008*/ 	.word	0x0000001a


	//----- nvinfo : EIATTR_MIN_STACK_SIZE
	.align		4
.L_3:
        /*000c*/ 	.byte	0x04, 0x12
        /*000e*/ 	.short	(.L_5 - .L_4)
	.align		4
.L_4:
        /*0010*/ 	.word	index@(triton_poi_fused__native_batch_norm_legit_no_training_leaky_relu_26)
        /*0014*/ 	.word	0x00000000


	//----- nvinfo : EIATTR_FRAME_SIZE
	.align		4
.L_5:
        /*0018*/ 	.byte	0x04, 0x11
        /*001a*/ 	.short	(.L_7 - .L_6)
	.align		4
.L_6:
        /*001c*/ 	.word	index@(triton_poi_fused__native_batch_norm_legit_no_training_leaky_relu_26)
        /*0020*/ 	.word	0x00000000


	//----- nvinfo : EIATTR_MIN_STACK_SIZE
	.align		4
.L_7:
        /*0024*/ 	.byte	0x04, 0x12
        /*0026*/ 	.short	(.L_9 - .L_8)
	.align		4
.L_8:
        /*0028*/ 	.word	index@(triton_poi_fused__native_batch_norm_legit_no_training_leaky_relu_26)
        /*002c*/ 	.word	0x00000000
.L_9:


//--------------------- .nv.info.triton_poi_fused__native_batch_norm_legit_no_training_leaky_relu_26 --------------------------
	.section	.nv.info.triton_poi_fused__native_batch_norm_legit_no_training_leaky_relu_26,"",@"SHT_CUDA_INFO"
	.sectionflags	@""
	.align	4


	//----- nvinfo : EIATTR_CUDA_API_VERSION
	.align		4
        /*0000*/ 	.byte	0x04, 0x37
        /*0002*/ 	.short	(.L_11 - .L_10)
.L_10:
        /*0004*/ 	.word	0x0000007c


	//----- nvinfo : EIATTR_KPARAM_INFO
	.align		4
.L_11:
        /*0008*/ 	.byte	0x04, 0x17
        /*000a*/ 	.short	(.L_13 - .L_12)
.L_12:
        /*000c*/ 	.word	0x00000000
        /*0010*/ 	.short	0x0007
        /*0012*/ 	.short	0x0034
        /*0014*/ 	.byte	0x00, 0xf0, 0x11, 0x00


	//----- nvinfo : EIATTR_KPARAM_INFO
	.align		4
.L_13:
        /*0018*/ 	.byte	0x04, 0x17
        /*001a*/ 	.short	(.L_15 - .L_14)
.L_14:
        /*001c*/ 	.word	0x00000000
        /*0020*/ 	.short	0x0006
        /*0022*/ 	.short	0x0030
        /*0024*/ 	.byte	0x00, 0xf0, 0x11, 0x00


	//----- nvinfo : EIATTR_KPARAM_INFO
	.align		4
.L_15:
        /*0028*/ 	.byte	0x04, 0x17
        /*002a*/ 	.short	(.L_17 - .L_16)
.L_16:
        /*002c*/ 	.word	0x00000000
        /*0030*/ 	.short	0x0005
        /*0032*/ 	.short	0x0028
        /*0034*/ 	.byte	0x00, 0xf4, 0x21, 0x00


	//----- nvinfo : EIATTR_KPARAM_INFO
	.align		4
.L_17:
        /*0038*/ 	.byte	0x04, 0x17
        /*003a*/ 	.short	(.L_19 - .L_18)
.L_18:
        /*003c*/ 	.word	0x00000000
        /*0040*/ 	.short	0x0004
        /*0042*/ 	.short	0x0020
        /*0044*/ 	.byte	0x00, 0xf4, 0x21, 0x00


	//----- nvinfo : EIATTR_KPARAM_INFO
	.align		4
.L_19:
        /*0048*/ 	.byte	0x04, 0x17
        /*004a*/ 	.short	(.L_21 - .L_20)
.L_20:
        /*004c*/ 	.word	0x00000000
        /*0050*/ 	.short	0x0003
        /*0052*/ 	.short	0x0018
        /*0054*/ 	.byte	0x00, 0xf4, 0x21, 0x00


	//----- nvinfo : EIATTR_KPARAM_INFO
	.align		4
.L_21:
        /*0058*/ 	.byte	0x04, 0x17
        /*005a*/ 	.short	(.L_23 - .L_22)
.L_22:
        /*005c*/ 	.word	0x00000000
        /*0060*/ 	.short	0x0002
        /*0062*/ 	.short	0x0010
        /*0064*/ 	.byte	0x00, 0xf4, 0x21, 0x00


	//----- nvinfo : EIATTR_KPARAM_INFO
	.align		4
.L_23:
        /*0068*/ 	.byte	0x04, 0x17
        /*006a*/ 	.short	(.L_25 - .L_24)
.L_24:
        /*006c*/ 	.word	0x00000000
        /*0070*/ 	.short	0x0001
        /*0072*/ 	.short	0x0008
        /*0074*/ 	.byte	0x00, 0xf4, 0x21, 0x00


	//----- nvinfo : EIATTR_KPARAM_INFO
	.align		4
.L_25:
        /*0078*/ 	.byte	0x04, 0x17
        /*007a*/ 	.short	(.L_27 - .L_26)
.L_26:
        /*007c*/ 	.word	0x00000000
        /*0080*/ 	.short	0x0000
        /*0082*/ 	.short	0x0000
        /*0084*/ 	.byte	0x00, 0xf4, 0x21, 0x00


	//----- nvinfo : EIATTR_SPARSE_MMA_MASK
	.align		4
.L_27:
        /*0088*/ 	.byte	0x03, 0x50
        /*008a*/ 	.short	0x0000


	//----- nvinfo : EIATTR_MAXREG_COUNT
	.align		4
        /*008c*/ 	.byte	0x03, 0x1b
        /*008e*/ 	.short	0x00ff


	//----- nvinfo : EIATTR_EXIT_INSTR_OFFSETS
	.align		4
        /*0090*/ 	.byte	0x04, 0x1c
        /*0092*/ 	.short	(.L_29 - .L_28)


	//   ....[0]....
.L_28:
        /*0094*/ 	.word	0x00000560


	//   ....[1]....
        /*0098*/ 	.word	0x000005b0


	//----- nvinfo : EIATTR_REQNTID
	.align		4
.L_29:
        /*009c*/ 	.byte	0x04, 0x10
        /*009e*/ 	.short	(.L_31 - .L_30)
.L_30:
        /*00a0*/ 	.word	0x00000080
        /*00a4*/ 	.word	0x00000001
        /*00a8*/ 	.word	0x00000001


	//----- nvinfo : EIATTR_CBANK_PARAM_SIZE
	.align		4
.L_31:
        /*00ac*/ 	.byte	0x03, 0x19
        /*00ae*/ 	.short	0x0038


	//----- nvinfo : EIATTR_PARAM_CBANK
	.align		4
        /*00b0*/ 	.byte	0x04, 0x0a
        /*00b2*/ 	.short	(.L_33 - .L_32)
	.align		4
.L_32:
        /*00b4*/ 	.word	index@(.nv.constant0.triton_poi_fused__native_batch_norm_legit_no_training_leaky_relu_26)
        /*00b8*/ 	.short	0x0210
        /*00ba*/ 	.short	0x0038


	//----- nvinfo : EIATTR_SW_WAR
	.align		4
.L_33:
        /*00bc*/ 	.byte	0x04, 0x36
        /*00be*/ 	.short	(.L_35 - .L_34)
.L_34:
        /*00c0*/ 	.word	0x00000008
.L_35:


//--------------------- .nv.callgraph             --------------------------
	.section	.nv.callgraph,"",@"SHT_CUDA_CALLGRAPH"
	.align	4
	.sectionentsize	8
	.align		4
        /*0000*/ 	.word	0x00000000
	.align		4
        /*0004*/ 	.word	0xffffffff
	.align		4
        /*0008*/ 	.word	0x00000000
	.align		4
        /*000c*/ 	.word	0xfffffffe
	.align		4
        /*0010*/ 	.word	0x00000000
	.align		4
        /*0014*/ 	.word	0xfffffffd
	.align		4
        /*0018*/ 	.word	0x00000000
	.align		4
        /*001c*/ 	.word	0xfffffffc


//--------------------- .nv.constant4             --------------------------
	.section	.nv.constant4,"a",@progbits
	.align	8
	.align		8
.nv.constant4:
        /*0000*/ 	.dword	_$_str
	.align		8
        /*0008*/ 	.dword	_$_str_$_2


//--------------------- .text.triton_poi_fused__native_batch_norm_legit_no_training_leaky_relu_26 --------------------------
	.section	.text.triton_poi_fused__native_batch_norm_legit_no_training_leaky_relu_26,"ax",@progbits
	.sectionflags	@"SHF_BARRIERS=1"
	.align	128
        .global         triton_poi_fused__native_batch_norm_legit_no_training_leaky_relu_26
        .type           triton_poi_fused__native_batch_norm_legit_no_training_leaky_relu_26,@function
        .size           triton_poi_fused__native_batch_norm_legit_no_training_leaky_relu_26,(.L_x_1 - triton_poi_fused__native_batch_norm_legit_no_training_leaky_relu_26)
        .other          triton_poi_fused__native_batch_norm_legit_no_training_leaky_relu_26,@"STO_CUDA_ENTRY STV_DEFAULT"
triton_poi_fused__native_batch_norm_legit_no_training_leaky_relu_26:
.text.triton_poi_fused__native_batch_norm_legit_no_training_leaky_relu_26:
[----:B------:R-:W0:Y:S01]  /*0000*/  LDC R1, c[0x0][0x28] ;  /* 0x00000a00ff017b82 */ /* 0x000e220000000800 */
[----:B------:R-:W1:Y:S07]  /*0010*/  S2R R10, SR_TID.X ;  /* 0x00000000000a7919 */ /* 0x000e6e0000002100 */
[----:B------:R-:W2:Y:S01]  /*0020*/  LDC.64 R6, c[0x0][0x220] ;  /* 0x00008800ff067b82 */ /* 0x000ea20000000a00 */
[----:B------:R-:W-:Y:S01]  /*0030*/  CS2R R2, SRZ ;  /* 0x0000000000027805 */ /* 0x000fe2000001ff00 */
[----:B------:R-:W-:Y:S01]  /*0040*/  ULDC.64 UR6, c[0x0][0x208] ;  /* 0x0000820000067ab9 */ /* 0x000fe20000000a00 */
[----:B------:R-:W3:Y:S01]  /*0050*/  S2R R0, SR_CTAID.X ;  /* 0x0000000000007919 */ /* 0x000ee20000002500 */
[----:B------:R-:W4:Y:S04]  /*0060*/  S2R R11, SR_CTAID.Y ;  /* 0x00000000000b7919 */ /* 0x000f280000002600 */
[----:B------:R-:W5:Y:S08]  /*0070*/  LDC.64 R16, c[0x0][0x210] ;  /* 0x00008400ff107b82 */ /* 0x000f700000000a00 */
[----:B------:R-:W5:Y:S08]  /*0080*/  LDC.64 R20, c[0x0][0x218] ;  /* 0x00008600ff147b82 */ /* 0x000f700000000a00 */
[----:B------:R-:W5:Y:S01]  /*0090*/  LDC.64 R14, c[0x0][0x230] ;  /* 0x00008c00ff0e7b82 */ /* 0x000f620000000a00 */
[----:B-1----:R-:W-:-:S07]  /*00a0*/  IMAD.SHL.U32 R13, R10, 0x2, RZ ;  /* 0x000000020a0d7824 */ /* 0x002fce00078e00ff */
[----:B------:R-:W1:Y:S01]  /*00b0*/  LDC.64 R8, c[0x0][0x228] ;  /* 0x00008a00ff087b82 */ /* 0x000e620000000a00 */
[----:B------:R-:W-:-:S04]  /*00c0*/  LOP3.LUT R13, R13, 0xfe, RZ, 0xc0, !PT ;  /* 0x000000fe0d0d7812 */ /* 0x000fc800078ec0ff */
[----:B---3--:R-:W-:-:S04]  /*00d0*/  PRMT R12, R13, 0x6540, R0 ;  /* 0x000065400d0c7816 */ /* 0x008fc80000000000 */
[C---:B------:R-:W-:Y:S01]  /*00e0*/  ISETP.GE.AND P2, PT, R12.reuse, 0x100, PT ;  /* 0x000001000c00780c */ /* 0x040fe20003f46270 */
[----:B--2---:R-:W-:-:S12]  /*00f0*/  IMAD.WIDE R6, R12, 0x4, R6 ;  /* 0x000000040c067825 */ /* 0x004fd800078e0206 */
[----:B------:R2:W3:Y:S01]  /*0100*/  @!P2 LDG.E.EL.64 R2, desc[UR6][R6.64] ;  /* 0x000000060602a981 */ /* 0x0004e2000c2e1b00 */
[C---:B----4-:R-:W-:Y:S01]  /*0110*/  ISETP.GE.AND P0, PT, R11.reuse, 0x40, PT ;  /* 0x000000400b00780c */ /* 0x050fe20003f06270 */
[----:B------:R-:W-:Y:S02]  /*0120*/  IMAD R5, R11, 0x100, R12 ;  /* 0x000001000b057824 */ /* 0x000fe400078e020c */
[C---:B0----5:R-:W-:Y:S01]  /*0130*/  IMAD.WIDE R20, R12.reuse, 0x4, R20 ;  /* 0x000000040c147825 */ /* 0x061fe200078e0214 */
[----:B------:R-:W-:-:S03]  /*0140*/  ISETP.LT.AND P1, PT, R12, 0x100, !P0 ;  /* 0x000001000c00780c */ /* 0x000fc60004721270 */
[----:B------:R-:W-:Y:S01]  /*0150*/  IMAD.WIDE R16, R5, 0x4, R16 ;  /* 0x0000000405107825 */ /* 0x000fe200078e0210 */
[----:B------:R-:W-:Y:S02]  /*0160*/  CS2R R4, SRZ ;  /* 0x0000000000047805 */ /* 0x000fe4000001ff00 */
[----:B--2---:R-:W-:Y:S02]  /*0170*/  CS2R R6, SRZ ;  /* 0x0000000000067805 */ /* 0x004fe4000001ff00 */
[----:B------:R-:W-:Y:S01]  /*0180*/  CS2R R18, SRZ ;  /* 0x0000000000127805 */ /* 0x000fe2000001ff00 */
[C---:B------:R-:W-:Y:S01]  /*0190*/  IMAD.WIDE R22, R12.reuse, 0x4, R14 ;  /* 0x000000040c167825 */ /* 0x040fe200078e020e */
[----:B------:R-:W-:Y:S01]  /*01a0*/  CS2R R14, SRZ ;  /* 0x00000000000e7805 */ /* 0x000fe2000001ff00 */
[----:B------:R-:W2:Y:S02]  /*01b0*/  @!P2 LDG.E.EL.64 R4, desc[UR6][R20.64] ;  /* 0x000000061404a981 */ /* 0x000ea4000c2e1b00 */
[----:B-1----:R-:W-:-:S02]  /*01c0*/  IMAD.WIDE R8, R12, 0x4, R8 ;  /* 0x000000040c087825 */ /* 0x002fc400078e0208 */
[----:B------:R-:W2:Y:S04]  /*01d0*/  @P1 LDG.E.EL.64 R6, desc[UR6][R16.64] ;  /* 0x0000000610061981 */ /* 0x000ea8000c2e1b00 */
[----:B------:R0:W4:Y:S04]  /*01e0*/  @!P2 LDG.E.EL.64 R14, desc[UR6][R8.64] ;  /* 0x00000006080ea981 */ /* 0x000128000c2e1b00 */
[----:B------:R-:W4:Y:S01]  /*01f0*/  @!P2 LDG.E.EL.64 R18, desc[UR6][R22.64] ;  /* 0x000000061612a981 */ /* 0x000f22000c2e1b00 */
[----:B0-----:R-:W-:Y:S01]  /*0200*/  IMAD.MOV.U32 R9, RZ, RZ, 0x3e800000 ;  /* 0x3e800000ff097424 */ /* 0x001fe200078e00ff */
[----:B------:R-:W0:Y:S01]  /*0210*/  S2UR UR5, SR_CgaCtaId ;  /* 0x00000000000579c3 */ /* 0x000e220000008800 */
[----:B------:R-:W-:-:S02]  /*0220*/  UMOV UR4, 0x400 ;  /* 0x0000040000047882 */ /* 0x000fc40000000000 */
[----:B0-----:R-:W-:-:S06]  /*0230*/  UPRMT UR4, UR5, 0x654, UR4 ;  /* 0x0000065405047896 */ /* 0x001fcc0008000004 */
[----:B------:R-:W-:Y:S01]  /*0240*/  LEA R13, R13, UR4, 0x2 ;  /* 0x000000040d0d7c11 */ /* 0x000fe2000f8e10ff */
[----:B---3--:R-:W-:Y:S01]  /*0250*/  FADD R2, R2, 9.9999997473787516356e-06 ;  /* 0x3727c5ac02027421 */ /* 0x008fe20000000000 */
[----:B------:R-:W-:-:S03]  /*0260*/  FADD R3, R3, 9.9999997473787516356e-06 ;  /* 0x3727c5ac03037421 */ /* 0x000fc60000000000 */
[----:B------:R-:W0:Y:S08]  /*0270*/  MUFU.SQRT R12, R2 ;  /* 0x00000002000c7308 */ /* 0x000e300000002000 */
[----:B------:R-:W1:Y:S01]  /*0280*/  MUFU.SQRT R20, R3 ;  /* 0x0000000300147308 */ /* 0x000e620000002000 */
[C---:B0-----:R-:W-:Y:S02]  /*0290*/  FSETP.GT.AND P1, PT, R12.reuse, 8.50705917302346158658e+37, PT ;  /* 0x7e8000000c00780b */ /* 0x041fe40003f24000 */
[----:B------:R-:W-:-:S02]  /*02a0*/  FSETP.GEU.AND P3, PT, R12, 1.175494350822287508e-38, PT ;  /* 0x008000000c00780b */ /* 0x000fc40003f6e000 */
[C---:B-1----:R-:W-:Y:S02]  /*02b0*/  FSETP.GT.AND P2, PT, R20.reuse, 8.50705917302346158658e+37, PT ;  /* 0x7e8000001400780b */ /* 0x042fe40003f44000 */
[----:B------:R-:W-:-:S07]  /*02c0*/  FSETP.GEU.AND P4, PT, R20, 1.175494350822287508e-38, PT ;  /* 0x008000001400780b */ /* 0x000fce0003f8e000 */
[----:B------:R-:W-:-:S04]  /*02d0*/  @P1 FMUL R12, R12, 0.25 ;  /* 0x3e8000000c0c1820 */ /* 0x000fc80000400000 */
[----:B------:R-:W-:Y:S01]  /*02e0*/  @!P3 FMUL R12, R12, 16777216 ;  /* 0x4b8000000c0cb820 */ /* 0x000fe20000400000 */
[----:B------:R-:W-:-:S04]  /*02f0*/  @P2 FMUL R20, R20, 0.25 ;  /* 0x3e80000014142820 */ /* 0x000fc80000400000 */
[----:B------:R-:W-:Y:S01]  /*0300*/  @!P4 FMUL R20, R20, 16777216 ;  /* 0x4b8000001414c820 */ /* 0x000fe20000400000 */
[----:B------:R-:W0:Y:S01]  /*0310*/  MUFU.RCP R12, R12 ;  /* 0x0000000c000c7308 */ /* 0x000e220000001000 */
[----:B------:R-:W-:-:S07]  /*0320*/  FSEL R3, R9, 1, P1 ;  /* 0x3f80000009037808 */ /* 0x000fce0000800000 */
[----:B------:R-:W1:Y:S01]  /*0330*/  MUFU.RCP R20, R20 ;  /* 0x0000001400147308 */ /* 0x000e620000001000 */
[----:B------:R-:W-:Y:S01]  /*0340*/  FSEL R9, R9, 1, P2 ;  /* 0x3f80000009097808 */ /* 0x000fe20001000000 */
[----:B------:R-:W-:-:S04]  /*0350*/  @!P3 FMUL R3, R3, 16777216 ;  /* 0x4b8000000303b820 */ /* 0x000fc80000400000 */
[----:B------:R-:W-:Y:S01]  /*0360*/  @!P4 FMUL R9, R9, 16777216 ;  /* 0x4b8000000909c820 */ /* 0x000fe20000400000 */
[----:B0-----:R-:W-:Y:S01]  /*0370*/  FMUL R3, R12, R3 ;  /* 0x000000030c037220 */ /* 0x001fe20000400000 */
[----:B--2---:R-:W-:Y:S01]  /*0380*/  FADD R4, -R4, R6 ;  /* 0x0000000604047221 */ /* 0x004fe20000000100 */
[----:B------:R-:W-:Y:S01]  /*0390*/  FADD R5, -R5, R7 ;  /* 0x0000000705057221 */ /* 0x000fe20000000100 */
[----:B-1----:R-:W-:Y:S02]  /*03a0*/  FMUL R2, R20, R9 ;  /* 0x0000000914027220 */ /* 0x002fe40000400000 */
[----:B------:R-:W-:Y:S02]  /*03b0*/  FMUL R3, R4, R3 ;  /* 0x0000000304037220 */ /* 0x000fe40000400000 */
[----:B------:R-:W-:Y:S02]  /*03c0*/  FMUL R2, R5, R2 ;  /* 0x0000000205027220 */ /* 0x000fe40000400000 */
[----:B----4-:R-:W-:-:S02]  /*03d0*/  FFMA R14, R3, R14, R18 ;  /* 0x0000000e030e7223 */ /* 0x010fc40000000012 */
[----:B------:R-:W-:-:S03]  /*03e0*/  FFMA R15, R2, R15, R19 ;  /* 0x0000000f020f7223 */ /* 0x000fc60000000013 */
[----:B------:R-:W-:Y:S01]  /*03f0*/  FSETP.GT.AND P1, PT, R14, RZ, PT ;  /* 0x000000ff0e00720b */ /* 0x000fe20003f24000 */
[----:B------:R-:W0:Y:S01]  /*0400*/  LDC.64 R2, c[0x0][0x238] ;  /* 0x00008e00ff027b82 */ /* 0x000e220000000a00 */
[----:B------:R-:W-:-:S11]  /*0410*/  FSETP.GT.AND P2, PT, R15, RZ, PT ;  /* 0x000000ff0f00720b */ /* 0x000fd60003f44000 */
[----:B------:R-:W-:Y:S02]  /*0420*/  @!P1 FMUL R14, R14, 0.10000000149011611938 ;  /* 0x3dcccccd0e0e9820 */ /* 0x000fe40000400000 */
[----:B------:R-:W-:-:S05]  /*0430*/  @!P2 FMUL R15, R15, 0.10000000149011611938 ;  /* 0x3dcccccd0f0fa820 */ /* 0x000fca0000400000 */
[----:B------:R-:W-:Y:S01]  /*0440*/  STS.64 [R13], R14 ;  /* 0x0000000e0d007388 */ /* 0x000fe20000000a00 */
[----:B------:R-:W-:-:S04]  /*0450*/  LOP3.LUT R5, R10, 0x7f, RZ, 0xc0, !PT ;  /* 0x0000007f0a057812 */ /* 0x000fc800078ec0ff */
[----:B------:R-:W-:Y:S01]  /*0460*/  LEA R7, R5, UR4, 0x2 ;  /* 0x0000000405077c11 */ /* 0x000fe2000f8e10ff */
[----:B------:R-:W-:Y:S01]  /*0470*/  BAR.SYNC.DEFER_BLOCKING 0x0 ;  /* 0x0000000000007b1d */ /* 0x000fe20000010000 */
[----:B------:R-:W-:-:S04]  /*0480*/  SHF.R.S32.HI R4, RZ, 0x1f, R11 ;  /* 0x0000001fff047819 */ /* 0x000fc8000001140b */
[----:B------:R-:W-:-:S04]  /*0490*/  LEA.HI R4, R4, R11, RZ, 0x4 ;  /* 0x0000000b04047211 */ /* 0x000fc800078f20ff */
[C---:B------:R-:W-:Y:S01]  /*04a0*/  SHF.L.U32 R6, R4.reuse, 0x8, RZ ;  /* 0x0000000804067819 */ /* 0x040fe200000006ff */
[----:B------:R-:W1:Y:S01]  /*04b0*/  LDS R9, [R7] ;  /* 0x0000000007097984 */ /* 0x000e620000000800 */
[----:B------:R-:W-:Y:S02]  /*04c0*/  LOP3.LUT R4, R4, 0xfffffff0, RZ, 0xc0, !PT ;  /* 0xfffffff004047812 */ /* 0x000fe400078ec0ff */
[----:B------:R-:W-:Y:S02]  /*04d0*/  LOP3.LUT R6, R6, 0xfffff000, RZ, 0xc0, !PT ;  /* 0xfffff00006067812 */ /* 0x000fe400078ec0ff */
[----:B------:R-:W-:Y:S02]  /*04e0*/  PRMT R0, R5, 0x6540, R0 ;  /* 0x0000654005007816 */ /* 0x000fe40000000000 */
[----:B------:R-:W-:Y:S02]  /*04f0*/  IADD3 R11, R6, R11, -R4 ;  /* 0x0000000b060b7210 */ /* 0x000fe40007ffe804 */
[----:B------:R-:W-:-:S02]  /*0500*/  LOP3.LUT R6, R0, 0x80, RZ, 0xfc, !PT ;  /* 0x0000008000067812 */ /* 0x000fc400078efcff */
[----:B------:R-:W-:Y:S02]  /*0510*/  ISETP.LT.AND P1, PT, R0, 0x100, !P0 ;  /* 0x000001000000780c */ /* 0x000fe40004721270 */
[----:B------:R-:W-:Y:S01]  /*0520*/  ISETP.LT.AND P0, PT, R6, 0x100, !P0 ;  /* 0x000001000600780c */ /* 0x000fe20004701270 */
[----:B------:R-:W-:-:S04]  /*0530*/  IMAD R5, R0, 0x10, R11 ;  /* 0x0000001000057824 */ /* 0x000fc800078e020b */
[----:B0-----:R-:W-:-:S06]  /*0540*/  IMAD.WIDE R4, R5, 0x4, R2 ;  /* 0x0000000405047825 */ /* 0x001fcc00078e0202 */
[----:B-1----:R0:W-:Y:S02]  /*0550*/  @P1 STG.E desc[UR6][R4.64], R9 ;  /* 0x0000000904001986 */ /* 0x0021e4000c101906 */
[----:B0-----:R-:W-:Y:S05]  /*0560*/  @!P0 EXIT ;  /* 0x000000000000894d */ /* 0x001fea0003800000 */
[----:B------:R-:W0:Y:S01]  /*0570*/  LDS R7, [R7+0x200] ;  /* 0x0002000007077984 */ /* 0x000e220000000800 */
[----:B------:R-:W-:-:S05]  /*0580*/  LEA R11, R6, R11, 0x4 ;  /* 0x0000000b060b7211 */ /* 0x000fca00078e20ff */
[----:B------:R-:W-:-:S05]  /*0590*/  IMAD.WIDE R2, R11, 0x4, R2 ;  /* 0x000000040b027825 */ /* 0x000fca00078e0202 */
[----:B0-----:R-:W-:Y:S01]  /*05a0*/  STG.E desc[UR6][R2.64], R7 ;  /* 0x0000000702007986 */ /* 0x001fe2000c101906 */
[----:B------:R-:W-:Y:S05]  /*05b0*/  EXIT ;  /* 0x000000000000794d */ /* 0x000fea0003800000 */
.L_x_0:
[----:B------:R-:W-:-:S00]  /*05c0*/  BRA `(.L_x_0) ;  /* 0xfffffffc00fc7947 */ /* 0x000fc0000383ffff */
[----:B------:R-:W-:-:S00]  /*05d0*/  NOP ;  /* 0x0000000000007918 */ /* 0x000fc00000000000 */
        /* <DEDUP_REMOVED lines=10> */
.L_x_1:


//--------------------- .nv.global.init           --------------------------
	.section	.nv.global.init,"aw",@progbits
.nv.global.init:
	.type		_$_str,@object
	.size		_$_str,(_$_str_$_2 - _$_str)
_$_str:
        /*0000*/ 	.byte	0x5f, 0x5f, 0x43, 0x55, 0x44, 0x41, 0x5f, 0x46, 0x54, 0x5a, 0x00
	.type		_$_str_$_2,@object
	.size		_$_str_$_2,(.L_1 - _$_str_$_2)
_$_str_$_2:
        /*000b*/ 	.byte	0x5f, 0x5f, 0x43, 0x55, 0x44, 0x41, 0x5f, 0x50, 0x52, 0x45, 0x43, 0x5f, 0x53, 0x51, 0x52, 0x54
        /*001b*/ 	.byte	0x00
.L_1:


//--------------------- .nv.shared.triton_poi_fused__native_batch_norm_legit_no_training_leaky_relu_26 --------------------------
	.section	.nv.shared.triton_poi_fused__native_batch_norm_legit_no_training_leaky_relu_26,"aw",@nobits
	.sectionflags	@""
	.align	16
	.zero		1024


//--------------------- .nv.constant0.triton_poi_fused__native_batch_norm_legit_no_training_leaky_relu_26 --------------------------
	.section	.nv.constant0.triton_poi_fused__native_batch_norm_legit_no_training_leaky_relu_26,"a",@progbits
	.sectionflags	@""
	.align	4
.nv.constant0.triton_poi_fused__native_batch_norm_legit_no_training_leaky_relu_26:
	.zero		584
